	.headerflags	@"EF_CUDA_TEXMODE_UNIFIED EF_CUDA_64BIT_ADDRESS EF_CUDA_ACCELERATORS EF_CUDA_SM90 EF_CUDA_VIRTUAL_SM(EF_CUDA_SM90)"
	.elftype	@"ET_EXEC"


//--------------------- .nv.info                  --------------------------
	.section	.nv.info,"",@"SHT_CUDA_INFO"
	.align	4


	//----- nvinfo : EIATTR_REGCOUNT
	.align		4
        /*0000*/ 	.byte	0x04, 0x2f
        /*0002*/ 	.short	(.L_1 - .L_0)
	.align		4
.L_0:
        /*0004*/ 	.word	index@(triton_poi_fused_clone_4)
        /*0008*/ 	.word	0x00000014


	//----- nvinfo : EIATTR_MIN_STACK_SIZE
	.align		4
.L_1:
        /*000c*/ 	.byte	0x04, 0x12
        /*000e*/ 	.short	(.L_3 - .L_2)
	.align		4
.L_2:
        /*0010*/ 	.word	index@(triton_poi_fused_clone_4)
        /*0014*/ 	.word	0x00000000


	//----- nvinfo : EIATTR_FRAME_SIZE
	.align		4
.L_3:
        /*0018*/ 	.byte	0x04, 0x11
        /*001a*/ 	.short	(.L_5 - .L_4)
	.align		4
.L_4:
        /*001c*/ 	.word	index@(triton_poi_fused_clone_4)
        /*0020*/ 	.word	0x00000000


	//----- nvinfo : EIATTR_MIN_STACK_SIZE
	.align		4
.L_5:
        /*0024*/ 	.byte	0x04, 0x12
        /*0026*/ 	.short	(.L_7 - .L_6)
	.align		4
.L_6:
        /*0028*/ 	.word	index@(triton_poi_fused_clone_4)
        /*002c*/ 	.word	0x00000000
.L_7:


//--------------------- .nv.info.triton_poi_fused_clone_4 --------------------------
	.section	.nv.info.triton_poi_fused_clone_4,"",@"SHT_CUDA_INFO"
	.sectionflags	@""
	.align	4


	//----- nvinfo : EIATTR_CUDA_API_VERSION
	.align		4
        /*0000*/ 	.byte	0x04, 0x37
        /*0002*/ 	.short	(.L_9 - .L_8)
.L_8:
        /*0004*/ 	.word	0x0000007c


	//----- nvinfo : EIATTR_KPARAM_INFO
	.align		4
.L_9:
        /*0008*/ 	.byte	0x04, 0x17
        /*000a*/ 	.short	(.L_11 - .L_10)
.L_10:
        /*000c*/ 	.word	0x00000000
        /*0010*/ 	.short	0x0005
        /*0012*/ 	.short	0x0024
        /*0014*/ 	.byte	0x00, 0xf0, 0x11, 0x00


	//----- nvinfo : EIATTR_KPARAM_INFO
	.align		4
.L_11:
        /*0018*/ 	.byte	0x04, 0x17
        /*001a*/ 	.short	(.L_13 - .L_12)
.L_12:
        /*001c*/ 	.word	0x00000000
        /*0020*/ 	.short	0x0004
        /*0022*/ 	.short	0x0020
        /*0024*/ 	.byte	0x00, 0xf0, 0x11, 0x00


	//----- nvinfo : EIATTR_KPARAM_INFO
	.align		4
.L_13:
        /*0028*/ 	.byte	0x04, 0x17
        /*002a*/ 	.short	(.L_15 - .L_14)
.L_14:
        /*002c*/ 	.word	0x00000000
        /*0030*/ 	.short	0x0003
        /*0032*/ 	.short	0x0018
        /*0034*/ 	.byte	0x00, 0xf4, 0x21, 0x00


	//----- nvinfo : EIATTR_KPARAM_INFO
	.align		4
.L_15:
        /*0038*/ 	.byte	0x04, 0x17
        /*003a*/ 	.short	(.L_17 - .L_16)
.L_16:
        /*003c*/ 	.word	0x00000000
        /*0040*/ 	.short	0x0002
        /*0042*/ 	.short	0x0010
        /*0044*/ 	.byte	0x00, 0xf4, 0x21, 0x00


	//----- nvinfo : EIATTR_KPARAM_INFO
	.align		4
.L_17:
        /*0048*/ 	.byte	0x04, 0x17
        /*004a*/ 	.short	(.L_19 - .L_18)
.L_18:
        /*004c*/ 	.word	0x00000000
        /*0050*/ 	.short	0x0001
        /*0052*/ 	.short	0x0008
        /*0054*/ 	.byte	0x00, 0xf4, 0x21, 0x00


	//----- nvinfo : EIATTR_KPARAM_INFO
	.align		4
.L_19:
        /*0058*/ 	.byte	0x04, 0x17
        /*005a*/ 	.short	(.L_21 - .L_20)
.L_20:
        /*005c*/ 	.word	0x00000000
        /*0060*/ 	.short	0x0000
        /*0062*/ 	.short	0x0000
        /*0064*/ 	.byte	0x00, 0xf4, 0x21, 0x00


	//----- nvinfo : EIATTR_SPARSE_MMA_MASK
	.align		4
.L_21:
        /*0068*/ 	.byte	0x03, 0x50
        /*006a*/ 	.short	0x0000


	//----- nvinfo : EIATTR_MAXREG_COUNT
	.align		4
        /*006c*/ 	.byte	0x03, 0x1b
        /*006e*/ 	.short	0x00ff


	//----- nvinfo : EIATTR_EXIT_INSTR_OFFSETS
	.align		4
        /*0070*/ 	.byte	0x04, 0x1c
        /*0072*/ 	.short	(.L_23 - .L_22)


	//   ....[0]....
.L_22:
        /*0074*/ 	.word	0x00000340


	//   ....[1]....
        /*0078*/ 	.word	0x00000410


	//----- nvinfo : EIATTR_REQNTID
	.align		4
.L_23:
        /*007c*/ 	.byte	0x04, 0x10
        /*007e*/ 	.short	(.L_25 - .L_24)
.L_24:
        /*0080*/ 	.word	0x00000020
        /*0084*/ 	.word	0x00000001
        /*0088*/ 	.word	0x00000001


	//----- nvinfo : EIATTR_CBANK_PARAM_SIZE
	.align		4
.L_25:
        /*008c*/ 	.byte	0x03, 0x19
        /*008e*/ 	.short	0x0028


	//----- nvinfo : EIATTR_PARAM_CBANK
	.align		4
        /*0090*/ 	.byte	0x04, 0x0a
        /*0092*/ 	.short	(.L_27 - .L_26)
	.align		4
.L_26:
        /*0094*/ 	.word	index@(.nv.constant0.triton_poi_fused_clone_4)
        /*0098*/ 	.short	0x0210
        /*009a*/ 	.short	0x0028


	//----- nvinfo : EIATTR_SW_WAR
	.align		4
.L_27:
        /*009c*/ 	.byte	0x04, 0x36
        /*009e*/ 	.short	(.L_29 - .L_28)
.L_28:
        /*00a0*/ 	.word	0x00000008
.L_29:


//--------------------- .nv.callgraph             --------------------------
	.section	.nv.callgraph,"",@"SHT_CUDA_CALLGRAPH"
	.align	4
	.sectionentsize	8
	.align		4
        /*0000*/ 	.word	0x00000000
	.align		4
        /*0004*/ 	.word	0xffffffff
	.align		4
        /*0008*/ 	.word	0x00000000
	.align		4
        /*000c*/ 	.word	0xfffffffe
	.align		4
        /*0010*/ 	.word	0x00000000
	.align		4
        /*0014*/ 	.word	0xfffffffd
	.align		4
        /*0018*/ 	.word	0x00000000
	.align		4
        /*001c*/ 	.word	0xfffffffc


//--------------------- .text.triton_poi_fused_clone_4 --------------------------
	.section	.text.triton_poi_fused_clone_4,"ax",@progbits
	.sectionflags	@"SHF_BARRIERS=1"
	.align	128
        .global         triton_poi_fused_clone_4
        .type           triton_poi_fused_clone_4,@function
        .size           triton_poi_fused_clone_4,(.L_x_1 - triton_poi_fused_clone_4)
        .other          triton_poi_fused_clone_4,@"STO_CUDA_ENTRY STV_DEFAULT"
triton_poi_fused_clone_4:
.text.triton_poi_fused_clone_4:
[----:B------:R-:W0:Y:S01]  /*0000*/  LDC R1, c[0x0][0x28] ;  /* 0x00000a00ff017b82 */ /* 0x000e220000000800 */
[----:B------:R-:W1:Y:S07]  /*0010*/  S2R R17, SR_TID.X ;  /* 0x0000000000117919 */ /* 0x000e6e0000002100 */
[----:B------:R-:W2:Y:S01]  /*0020*/  LDC.64 R6, c[0x0][0x220] ;  /* 0x00008800ff067b82 */ /* 0x000ea20000000a00 */
[----:B------:R-:W-:Y:S01]  /*0030*/  CS2R R14, SRZ ;  /* 0x00000000000e7805 */ /* 0x000fe2000001ff00 */
[----:B------:R-:W-:Y:S01]  /*0040*/  ULDC.64 UR6, c[0x0][0x208] ;  /* 0x0000820000067ab9 */ /* 0x000fe20000000a00 */
[----:B------:R-:W3:Y:S01]  /*0050*/  S2R R10, SR_CTAID.X ;  /* 0x00000000000a7919 */ /* 0x000ee20000002500 */
[----:B------:R-:W4:Y:S04]  /*0060*/  S2R R8, SR_CTAID.Y ;  /* 0x0000000000087919 */ /* 0x000f280000002600 */
[----:B------:R-:W5:Y:S01]  /*0070*/  LDC.64 R4, c[0x0][0x218] ;  /* 0x00008600ff047b82 */ /* 0x000f620000000a00 */
[----:B-1----:R-:W-:-:S02]  /*0080*/  LOP3.LUT R2, R17, 0x10, RZ, 0xc0, !PT ;  /* 0x0000001011027812 */ /* 0x002fc400078ec0ff */
[----:B------:R-:W-:Y:S02]  /*0090*/  SHF.R.U32.HI R0, RZ, 0x1, R17 ;  /* 0x00000001ff007819 */ /* 0x000fe40000011611 */
[----:B------:R-:W-:Y:S01]  /*00a0*/  SHF.R.U32.HI R3, RZ, 0x1, R2 ;  /* 0x00000001ff037819 */ /* 0x000fe20000011602 */
[----:B---3--:R-:W-:Y:S01]  /*00b0*/  IMAD.SHL.U32 R10, R10, 0x2, RZ ;  /* 0x000000020a0a7824 */ /* 0x008fe200078e00ff */
[----:B------:R-:W-:-:S04]  /*00c0*/  SGXT.U32 R0, R0, 0x3 ;  /* 0x000000030000781a */ /* 0x000fc80000000000 */
[----:B------:R-:W-:Y:S01]  /*00d0*/  LOP3.LUT R9, R0, R3, RZ, 0xfc, !PT ;  /* 0x0000000300097212 */ /* 0x000fe200078efcff */
[----:B----4-:R-:W-:Y:S01]  /*00e0*/  IMAD.SHL.U32 R0, R8, 0x10, RZ ;  /* 0x0000001008007824 */ /* 0x010fe200078e00ff */
[----:B------:R-:W1:Y:S01]  /*00f0*/  LDC.64 R2, c[0x0][0x210] ;  /* 0x00008400ff027b82 */ /* 0x000e620000000a00 */
[----:B------:R-:W-:-:S03]  /*0100*/  LOP3.LUT R11, R10, 0x1, R17, 0xf8, !PT ;  /* 0x000000010a0b7812 */ /* 0x000fc600078ef811 */
[----:B------:R-:W-:Y:S02]  /*0110*/  LOP3.LUT R8, R9, R0, RZ, 0xfc, !PT ;  /* 0x0000000009087212 */ /* 0x000fe400078efcff */
[C---:B------:R-:W-:Y:S01]  /*0120*/  ISETP.GE.AND P1, PT, R11.reuse, 0x4, PT ;  /* 0x000000040b00780c */ /* 0x040fe20003f26270 */
[----:B--2---:R-:W-:-:S03]  /*0130*/  IMAD.WIDE R6, R11, 0x4, R6 ;  /* 0x000000040b067825 */ /* 0x004fc600078e0206 */
[C---:B------:R-:W-:Y:S01]  /*0140*/  ISETP.LT.AND P0, PT, R8.reuse, 0x10, !P1 ;  /* 0x000000100800780c */ /* 0x040fe20004f01270 */
[----:B------:R-:W-:-:S04]  /*0150*/  IMAD R13, R8, 0x4, R11 ;  /* 0x00000004080d7824 */ /* 0x000fc800078e020b */
[----:B-----5:R-:W-:-:S04]  /*0160*/  IMAD.WIDE R4, R13, 0x4, R4 ;  /* 0x000000040d047825 */ /* 0x020fc800078e0204 */
[----:B------:R-:W-:Y:S01]  /*0170*/  IMAD.MOV.U32 R12, RZ, RZ, RZ ;  /* 0x000000ffff0c7224 */ /* 0x000fe200078e00ff */
[----:B------:R2:W3:Y:S01]  /*0180*/  @!P1 LDG.E.EL R15, desc[UR6][R6.64] ;  /* 0x00000006060f9981 */ /* 0x0004e2000c2e1900 */
[----:B-1----:R-:W-:-:S03]  /*0190*/  IMAD.WIDE R2, R13, 0x4, R2 ;  /* 0x000000040d027825 */ /* 0x002fc600078e0202 */
[----:B------:R-:W3:Y:S04]  /*01a0*/  @P0 LDG.E.EL R14, desc[UR6][R4.64] ;  /* 0x00000006040e0981 */ /* 0x000ee8000c2e1900 */
[----:B------:R1:W4:Y:S01]  /*01b0*/  @P0 LDG.E.EL R12, desc[UR6][R2.64] ;  /* 0x00000006020c0981 */ /* 0x000322000c2e1900 */
[----:B------:R-:W5:Y:S01]  /*01c0*/  S2UR UR5, SR_CgaCtaId ;  /* 0x00000000000579c3 */ /* 0x000f620000008800 */
[----:B------:R-:W-:Y:S01]  /*01d0*/  LOP3.LUT R8, R17, 0x1, RZ, 0xc0, !PT ;  /* 0x0000000111087812 */ /* 0x000fe200078ec0ff */
[----:B------:R-:W-:Y:S01]  /*01e0*/  UMOV UR4, 0x400 ;  /* 0x0000040000047882 */ /* 0x000fe20000000000 */
[----:B------:R-:W-:Y:S01]  /*01f0*/  IMAD.SHL.U32 R9, R9, 0x4, RZ ;  /* 0x0000000409097824 */ /* 0x000fe200078e00ff */
[----:B------:R-:W-:Y:S02]  /*0200*/  SHF.R.U32.HI R11, RZ, 0x4, R17 ;  /* 0x00000004ff0b7819 */ /* 0x000fe40000011611 */
[----:B--2---:R-:W-:Y:S01]  /*0210*/  IMAD.SHL.U32 R6, R8, 0x40, RZ ;  /* 0x0000004008067824 */ /* 0x004fe200078e00ff */
[----:B------:R-:W-:-:S02]  /*0220*/  LOP3.LUT R0, R0, 0xf, R17, 0xf8, !PT ;  /* 0x0000000f00007812 */ /* 0x000fc400078ef811 */
[----:B------:R-:W-:Y:S02]  /*0230*/  SGXT.U32 R11, R11, 0x1 ;  /* 0x000000010b0b781a */ /* 0x000fe40000000000 */
[----:B------:R-:W-:Y:S02]  /*0240*/  LOP3.LUT R9, R6, R9, RZ, 0xfc, !PT ;  /* 0x0000000906097212 */ /* 0x000fe400078efcff */
[----:B------:R-:W-:Y:S02]  /*0250*/  LOP3.LUT R11, R10, R11, RZ, 0xfc, !PT ;  /* 0x0000000b0a0b7212 */ /* 0x000fe400078efcff */
[----:B-1----:R-:W-:Y:S02]  /*0260*/  SHF.R.U32.HI R2, RZ, 0x2, R17 ;  /* 0x00000002ff027819 */ /* 0x002fe40000011611 */
[----:B------:R-:W-:Y:S02]  /*0270*/  ISETP.GE.AND P0, PT, R11, 0x4, PT ;  /* 0x000000040b00780c */ /* 0x000fe40003f06270 */
[----:B------:R-:W-:-:S02]  /*0280*/  LOP3.LUT R3, R2, 0x4, RZ, 0xc0, !PT ;  /* 0x0000000402037812 */ /* 0x000fc400078ec0ff */
[----:B------:R-:W-:Y:S02]  /*0290*/  ISETP.LT.AND P0, PT, R0, 0x10, !P0 ;  /* 0x000000100000780c */ /* 0x000fe40004701270 */
[----:B------:R-:W-:Y:S01]  /*02a0*/  LOP3.LUT R2, R17, 0x1f, RZ, 0xc0, !PT ;  /* 0x0000001f11027812 */ /* 0x000fe200078ec0ff */
[----:B0----5:R-:W-:-:S06]  /*02b0*/  UPRMT UR4, UR5, 0x654, UR4 ;  /* 0x0000065405047896 */ /* 0x021fcc0008000004 */
[----:B------:R-:W-:Y:S01]  /*02c0*/  LEA R8, R8, UR4, 0x2 ;  /* 0x0000000408087c11 */ /* 0x000fe2000f8e10ff */
[----:B------:R-:W-:-:S04]  /*02d0*/  VIADD R3, R3, UR4 ;  /* 0x0000000403037c36 */ /* 0x000fc80008000000 */
[----:B------:R-:W-:Y:S02]  /*02e0*/  IMAD.IADD R9, R8, 0x1, R9 ;  /* 0x0000000108097824 */ /* 0x000fe400078e0209 */
[----:B------:R-:W-:Y:S02]  /*02f0*/  IMAD R4, R2, 0x4, R3 ;  /* 0x0000000402047824 */ /* 0x000fe400078e0203 */
[----:B---3--:R-:W-:-:S04]  /*0300*/  FADD R15, R15, R14 ;  /* 0x0000000e0f0f7221 */ /* 0x008fc80000000000 */
[----:B----4-:R-:W-:-:S05]  /*0310*/  FADD R12, R15, R12 ;  /* 0x0000000c0f0c7221 */ /* 0x010fca0000000000 */
[----:B------:R0:W-:Y:S01]  /*0320*/  STS [R9], R12 ;  /* 0x0000000c09007388 */ /* 0x0001e20000000800 */
[----:B------:R-:W-:Y:S06]  /*0330*/  BAR.SYNC.DEFER_BLOCKING 0x0 ;  /* 0x0000000000007b1d */ /* 0x000fec0000010000 */
[----:B0-----:R-:W-:Y:S05]  /*0340*/  @!P0 EXIT ;  /* 0x000000000000894d */ /* 0x001fea0003800000 */
[----:B------:R-:W0:Y:S01]  /*0350*/  LDS R9, [R4] ;  /* 0x0000000004097984 */ /* 0x000e220000000800 */
[----:B------:R-:W-:Y:S01]  /*0360*/  SHF.R.S32.HI R5, RZ, 0x1f, R0 ;  /* 0x0000001fff057819 */ /* 0x000fe20000011400 */
[----:B------:R-:W1:Y:S03]  /*0370*/  LDC.64 R2, c[0x0][0x228] ;  /* 0x00008a00ff027b82 */ /* 0x000e660000000a00 */
[----:B------:R-:W-:-:S04]  /*0380*/  LEA.HI R5, R5, R0, RZ, 0x2 ;  /* 0x0000000005057211 */ /* 0x000fc800078f10ff */
[C---:B------:R-:W-:Y:S01]  /*0390*/  LOP3.LUT R7, R5.reuse, 0xfffffffc, RZ, 0xc0, !PT ;  /* 0xfffffffc05077812 */ /* 0x040fe200078ec0ff */
[----:B------:R-:W-:-:S04]  /*03a0*/  IMAD.SHL.U32 R5, R5, 0x4, RZ ;  /* 0x0000000405057824 */ /* 0x000fc800078e00ff */
[----:B------:R-:W-:Y:S01]  /*03b0*/  IMAD.IADD R0, R0, 0x1, -R7 ;  /* 0x0000000100007824 */ /* 0x000fe200078e0a07 */
[----:B------:R-:W-:-:S03]  /*03c0*/  LOP3.LUT R5, R5, 0xfffffff0, RZ, 0xc0, !PT ;  /* 0xfffffff005057812 */ /* 0x000fc600078ec0ff */
[----:B------:R-:W-:-:S04]  /*03d0*/  IMAD R0, R11, 0x4, R0 ;  /* 0x000000040b007824 */ /* 0x000fc800078e0200 */
[----:B------:R-:W-:-:S04]  /*03e0*/  IMAD.IADD R5, R0, 0x1, R5 ;  /* 0x0000000100057824 */ /* 0x000fc800078e0205 */
[----:B-1----:R-:W-:-:S05]  /*03f0*/  IMAD.WIDE R2, R5, 0x4, R2 ;  /* 0x0000000405027825 */ /* 0x002fca00078e0202 */
[----:B0-----:R-:W-:Y:S01]  /*0400*/  STG.E desc[UR6][R2.64], R9 ;  /* 0x0000000902007986 */ /* 0x001fe2000c101906 */
[----:B------:R-:W-:Y:S05]  /*0410*/  EXIT ;  /* 0x000000000000794d */ /* 0x000fea0003800000 */
.L_x_0:
[----:B------:R-:W-:-:S00]  /*0420*/  BRA `(.L_x_0) ;  /* 0xfffffffc00fc7947 */ /* 0x000fc0000383ffff */
[----:B------:R-:W-:-:S00]  /*0430*/  NOP ;  /* 0x0000000000007918 */ /* 0x000fc00000000000 */
        /* <DEDUP_REMOVED lines=12> */
.L_x_1:


//--------------------- .nv.shared.triton_poi_fused_clone_4 --------------------------
	.section	.nv.shared.triton_poi_fused_clone_4,"aw",@nobits
	.sectionflags	@""
	.align	16
	.zero		1024


//--------------------- .nv.constant0.triton_poi_fused_clone_4 --------------------------
	.section	.nv.constant0.triton_poi_fused_clone_4,"a",@progbits
	.sectionflags	@""
	.align	4
.nv.constant0.triton_poi_fused_clone_4:
	.zero		568
